	.headerflags	@"EF_CUDA_TEXMODE_UNIFIED EF_CUDA_64BIT_ADDRESS EF_CUDA_ACCELERATORS EF_CUDA_SM90 EF_CUDA_VIRTUAL_SM(EF_CUDA_SM90)"
	.elftype	@"ET_EXEC"


//--------------------- .nv.info                  --------------------------
	.section	.nv.info,"",@"SHT_CUDA_INFO"
	.align	4


	//----- nvinfo : EIATTR_REGCOUNT
	.align		4
        /*0000*/ 	.byte	0x04, 0x2f
        /*0002*/ 	.short	(.L_1 - .L_0)
	.align		4
.L_0:
        /*0004*/ 	.word	index@(triton_per_fused_mean_pow_sub_7)
        /*0008*/ 	.word	0x00000018


	//----- nvinfo : EIATTR_MIN_STACK_SIZE
	.align		4
.L_1:
        /*000c*/ 	.byte	0x04, 0x12
        /*000e*/ 	.short	(.L_3 - .L_2)
	.align		4
.L_2:
        /*0010*/ 	.word	index@(triton_per_fused_mean_pow_sub_7)
        /*0014*/ 	.word	0x00000000


	//----- nvinfo : EIATTR_FRAME_SIZE
	.align		4
.L_3:
        /*0018*/ 	.byte	0x04, 0x11
        /*001a*/ 	.short	(.L_5 - .L_4)
	.align		4
.L_4:
        /*001c*/ 	.word	index@(triton_per_fused_mean_pow_sub_7)
        /*0020*/ 	.word	0x00000000


	//----- nvinfo : EIATTR_MIN_STACK_SIZE
	.align		4
.L_5:
        /*0024*/ 	.byte	0x04, 0x12
        /*0026*/ 	.short	(.L_7 - .L_6)
	.align		4
.L_6:
        /*0028*/ 	.word	index@(triton_per_fused_mean_pow_sub_7)
        /*002c*/ 	.word	0x00000000
.L_7:


//--------------------- .nv.info.triton_per_fused_mean_pow_sub_7 --------------------------
	.section	.nv.info.triton_per_fused_mean_pow_sub_7,"",@"SHT_CUDA_INFO"
	.sectionflags	@""
	.align	4


	//----- nvinfo : EIATTR_CUDA_API_VERSION
	.align		4
        /*0000*/ 	.byte	0x04, 0x37
        /*0002*/ 	.short	(.L_9 - .L_8)
.L_8:
        /*0004*/ 	.word	0x0000007c


	//----- nvinfo : EIATTR_KPARAM_INFO
	.align		4
.L_9:
        /*0008*/ 	.byte	0x04, 0x17
        /*000a*/ 	.short	(.L_11 - .L_10)
.L_10:
        /*000c*/ 	.word	0x00000000
        /*0010*/ 	.short	0x0004
        /*0012*/ 	.short	0x001c
        /*0014*/ 	.byte	0x00, 0xf0, 0x11, 0x00


	//----- nvinfo : EIATTR_KPARAM_INFO
	.align		4
.L_11:
        /*0018*/ 	.byte	0x04, 0x17
        /*001a*/ 	.short	(.L_13 - .L_12)
.L_12:
        /*001c*/ 	.word	0x00000000
        /*0020*/ 	.short	0x0003
        /*0022*/ 	.short	0x0018
        /*0024*/ 	.byte	0x00, 0xf0, 0x11, 0x00


	//----- nvinfo : EIATTR_KPARAM_INFO
	.align		4
.L_13:
        /*0028*/ 	.byte	0x04, 0x17
        /*002a*/ 	.short	(.L_15 - .L_14)
.L_14:
        /*002c*/ 	.word	0x00000000
        /*0030*/ 	.short	0x0002
        /*0032*/ 	.short	0x0010
        /*0034*/ 	.byte	0x00, 0xf4, 0x21, 0x00


	//----- nvinfo : EIATTR_KPARAM_INFO
	.align		4
.L_15:
        /*0038*/ 	.byte	0x04, 0x17
        /*003a*/ 	.short	(.L_17 - .L_16)
.L_16:
        /*003c*/ 	.word	0x00000000
        /*0040*/ 	.short	0x0001
        /*0042*/ 	.short	0x0008
        /*0044*/ 	.byte	0x00, 0xf4, 0x21, 0x00


	//----- nvinfo : EIATTR_KPARAM_INFO
	.align		4
.L_17:
        /*0048*/ 	.byte	0x04, 0x17
        /*004a*/ 	.short	(.L_19 - .L_18)
.L_18:
        /*004c*/ 	.word	0x00000000
        /*0050*/ 	.short	0x0000
        /*0052*/ 	.short	0x0000
        /*0054*/ 	.byte	0x00, 0xf4, 0x21, 0x00


	//----- nvinfo : EIATTR_SPARSE_MMA_MASK
	.align		4
.L_19:
        /*0058*/ 	.byte	0x03, 0x50
        /*005a*/ 	.short	0x0000


	//----- nvinfo : EIATTR_MAXREG_COUNT
	.align		4
        /*005c*/ 	.byte	0x03, 0x1b
        /*005e*/ 	.short	0x00ff


	//----- nvinfo : EIATTR_COOP_GROUP_MASK_REGIDS
	.align		4
        /*0060*/ 	.byte	0x04, 0x29
        /*0062*/ 	.short	(.L_21 - .L_20)


	//   ....[0]....
.L_20:
        /*0064*/ 	.word	0xffffffff


	//   ....[1]....
        /*0068*/ 	.word	0xffffffff


	//   ....[2]....
        /*006c*/ 	.word	0xffffffff


	//   ....[3]....
        /*0070*/ 	.word	0xffffffff


	//   ....[4]....
        /*0074*/ 	.word	0xffffffff


	//   ....[5]....
        /*0078*/ 	.word	0xffffffff


	//----- nvinfo : EIATTR_COOP_GROUP_INSTR_OFFSETS
	.align		4
.L_21:
        /*007c*/ 	.byte	0x04, 0x28
        /*007e*/ 	.short	(.L_23 - .L_22)


	//   ....[0]....
.L_22:
        /*0080*/ 	.word	0x000004e0


	//   ....[1]....
        /*0084*/ 	.word	0x00000500


	//   ....[2]....
        /*0088*/ 	.word	0x00000520


	//   ....[3]....
        /*008c*/ 	.word	0x00000540


	//   ....[4]....
        /*0090*/ 	.word	0x00000560


	//   ....[5]....
        /*0094*/ 	.word	0x00000610


	//----- nvinfo : EIATTR_EXIT_INSTR_OFFSETS
	.align		4
.L_23:
        /*0098*/ 	.byte	0x04, 0x1c
        /*009a*/ 	.short	(.L_25 - .L_24)


	//   ....[0]....
.L_24:
        /*009c*/ 	.word	0x00000660


	//   ....[1]....
        /*00a0*/ 	.word	0x000006b0


	//----- nvinfo : EIATTR_REQNTID
	.align		4
.L_25:
        /*00a4*/ 	.byte	0x04, 0x10
        /*00a6*/ 	.short	(.L_27 - .L_26)
.L_26:
        /*00a8*/ 	.word	0x00000040
        /*00ac*/ 	.word	0x00000001
        /*00b0*/ 	.word	0x00000001


	//----- nvinfo : EIATTR_CBANK_PARAM_SIZE
	.align		4
.L_27:
        /*00b4*/ 	.byte	0x03, 0x19
        /*00b6*/ 	.short	0x0020


	//----- nvinfo : EIATTR_PARAM_CBANK
	.align		4
        /*00b8*/ 	.byte	0x04, 0x0a
        /*00ba*/ 	.short	(.L_29 - .L_28)
	.align		4
.L_28:
        /*00bc*/ 	.word	index@(.nv.constant0.triton_per_fused_mean_pow_sub_7)
        /*00c0*/ 	.short	0x0210
        /*00c2*/ 	.short	0x0020


	//----- nvinfo : EIATTR_SW_WAR
	.align		4
.L_29:
        /*00c4*/ 	.byte	0x04, 0x36
        /*00c6*/ 	.short	(.L_31 - .L_30)
.L_30:
        /*00c8*/ 	.word	0x00000008
.L_31:


//--------------------- .nv.callgraph             --------------------------
	.section	.nv.callgraph,"",@"SHT_CUDA_CALLGRAPH"
	.align	4
	.sectionentsize	8
	.align		4
        /*0000*/ 	.word	0x00000000
	.align		4
        /*0004*/ 	.word	0xffffffff
	.align		4
        /*0008*/ 	.word	0x00000000
	.align		4
        /*000c*/ 	.word	0xfffffffe
	.align		4
        /*0010*/ 	.word	0x00000000
	.align		4
        /*0014*/ 	.word	0xfffffffd
	.align		4
        /*0018*/ 	.word	0x00000000
	.align		4
        /*001c*/ 	.word	0xfffffffc


//--------------------- .text.triton_per_fused_mean_pow_sub_7 --------------------------
	.section	.text.triton_per_fused_mean_pow_sub_7,"ax",@progbits
	.sectionflags	@"SHF_BARRIERS=1"
	.align	128
        .global         triton_per_fused_mean_pow_sub_7
        .type           triton_per_fused_mean_pow_sub_7,@function
        .size           triton_per_fused_mean_pow_sub_7,(.L_x_1 - triton_per_fused_mean_pow_sub_7)
        .other          triton_per_fused_mean_pow_sub_7,@"STO_CUDA_ENTRY STV_DEFAULT"
triton_per_fused_mean_pow_sub_7:
.text.triton_per_fused_mean_pow_sub_7:
[----:B------:R-:W0:Y:S02]  /*0000*/  LDC R1, c[0x0][0x28] ;  /* 0x00000a00ff017b82 */ /* 0x000e240000000800 */
[----:B------:R-:W1:Y:S01]  /*0010*/  S2R R0, SR_CTAID.X ;  /* 0x0000000000007919 */ /* 0x000e620000002500 */
[----:B------:R-:W-:Y:S01]  /*0020*/  ULDC.64 UR6, c[0x0][0x208] ;  /* 0x0000820000067ab9 */ /* 0x000fe20000000a00 */
[----:B------:R-:W2:Y:S01]  /*0030*/  S2R R3, SR_TID.X ;  /* 0x0000000000037919 */ /* 0x000ea20000002100 */
[----:B-1----:R-:W-:-:S04]  /*0040*/  SHF.R.S32.HI R5, RZ, 0x1f, R0 ;  /* 0x0000001fff057819 */ /* 0x002fc80000011400 */
[----:B------:R-:W-:-:S04]  /*0050*/  LEA.HI R5, R5, R0, RZ, 0x6 ;  /* 0x0000000005057211 */ /* 0x000fc800078f30ff */
[C---:B------:R-:W-:Y:S01]  /*0060*/  LOP3.LUT R7, R5.reuse, 0x7ffc0, RZ, 0xc0, !PT ;  /* 0x0007ffc005077812 */ /* 0x040fe200078ec0ff */
[----:B------:R-:W-:Y:S01]  /*0070*/  IMAD.SHL.U32 R4, R5, 0x2, RZ ;  /* 0x0000000205047824 */ /* 0x000fe200078e00ff */
[----:B------:R-:W-:-:S03]  /*0080*/  SHF.R.S32.HI R5, RZ, 0x1e, R5 ;  /* 0x0000001eff057819 */ /* 0x000fc60000011405 */
[----:B------:R-:W-:Y:S01]  /*0090*/  IMAD.IADD R7, R0, 0x1, -R7 ;  /* 0x0000000100077824 */ /* 0x000fe200078e0a07 */
[----:B------:R-:W-:Y:S02]  /*00a0*/  LOP3.LUT R4, R4, 0xffffff80, RZ, 0xc0, !PT ;  /* 0xffffff8004047812 */ /* 0x000fe400078ec0ff */
[----:B------:R-:W-:Y:S02]  /*00b0*/  SGXT R5, R5, 0x1 ;  /* 0x000000010505781a */ /* 0x000fe40000000200 */
[----:B--2---:R-:W-:-:S04]  /*00c0*/  LOP3.LUT R4, R4, 0x3f, R3, 0xf8, !PT ;  /* 0x0000003f04047812 */ /* 0x004fc800078ef803 */
[----:B------:R-:W-:Y:S01]  /*00d0*/  LOP3.LUT R6, R4, 0x40, RZ, 0xfc, !PT ;  /* 0x0000004004067812 */ /* 0x000fe200078efcff */
[----:B------:R-:W-:-:S04]  /*00e0*/  IMAD R9, R7, 0x2000, R4 ;  /* 0x0000200007097824 */ /* 0x000fc800078e0204 */
[----:B------:R-:W-:Y:S01]  /*00f0*/  IMAD R10, R7, 0x2000, R6 ;  /* 0x00002000070a7824 */ /* 0x000fe200078e0206 */
[----:B------:R-:W-:-:S04]  /*0100*/  SHF.R.S32.HI R12, RZ, 0x1f, R9 ;  /* 0x0000001fff0c7819 */ /* 0x000fc80000011409 */
[----:B------:R-:W-:Y:S02]  /*0110*/  SHF.R.S32.HI R11, RZ, 0x1f, R10 ;  /* 0x0000001fff0b7819 */ /* 0x000fe4000001140a */
[----:B------:R-:W-:Y:S02]  /*0120*/  LEA.HI R7, R12, R9, RZ, 0xc ;  /* 0x000000090c077211 */ /* 0x000fe400078f60ff */
[----:B------:R-:W-:Y:S02]  /*0130*/  LEA.HI R8, R11, R10, RZ, 0xc ;  /* 0x0000000a0b087211 */ /* 0x000fe400078f60ff */
[----:B------:R-:W-:Y:S02]  /*0140*/  SHF.R.S32.HI R14, RZ, 0xc, R7 ;  /* 0x0000000cff0e7819 */ /* 0x000fe40000011407 */
[----:B------:R-:W-:Y:S02]  /*0150*/  SHF.R.S32.HI R16, RZ, 0xc, R8 ;  /* 0x0000000cff107819 */ /* 0x000fe40000011408 */
[----:B------:R-:W-:-:S02]  /*0160*/  LEA.HI R8, R5, R4, RZ, 0x6 ;  /* 0x0000000405087211 */ /* 0x000fc400078f30ff */
[----:B------:R-:W-:Y:S02]  /*0170*/  LEA.HI R4, R14, R14, RZ, 0x6 ;  /* 0x0000000e0e047211 */ /* 0x000fe400078f30ff */
[----:B------:R-:W-:Y:S02]  /*0180*/  LEA.HI R7, R16, R16, RZ, 0x6 ;  /* 0x0000001010077211 */ /* 0x000fe400078f30ff */
[----:B------:R-:W-:Y:S02]  /*0190*/  LEA.HI R5, R5, R6, RZ, 0x6 ;  /* 0x0000000605057211 */ /* 0x000fe400078f30ff */
[----:B------:R-:W-:Y:S02]  /*01a0*/  LEA.HI R15, R12, R9, RZ, 0x12 ;  /* 0x000000090c0f7211 */ /* 0x000fe400078f90ff */
[----:B------:R-:W-:Y:S02]  /*01b0*/  LOP3.LUT R9, R4, 0xffffffc0, RZ, 0xc0, !PT ;  /* 0xffffffc004097812 */ /* 0x000fe400078ec0ff */
[----:B------:R-:W-:-:S02]  /*01c0*/  LOP3.LUT R17, R7, 0xffffffc0, RZ, 0xc0, !PT ;  /* 0xffffffc007117812 */ /* 0x000fc400078ec0ff */
[----:B------:R-:W-:Y:S01]  /*01d0*/  SHF.R.S32.HI R12, RZ, 0x6, R5 ;  /* 0x00000006ff0c7819 */ /* 0x000fe20000011405 */
[----:B------:R-:W1:Y:S01]  /*01e0*/  LDC.64 R6, c[0x0][0x218] ;  /* 0x00008600ff067b82 */ /* 0x000e620000000a00 */
[----:B------:R-:W-:Y:S01]  /*01f0*/  LEA.HI R13, R11, R10, RZ, 0x12 ;  /* 0x0000000a0b0d7211 */ /* 0x000fe200078f90ff */
[----:B------:R-:W-:Y:S01]  /*0200*/  IMAD.IADD R11, R14, 0x1, -R9 ;  /* 0x000000010e0b7824 */ /* 0x000fe200078e0a09 */
[----:B------:R-:W-:Y:S01]  /*0210*/  SHF.R.S32.HI R10, RZ, 0x6, R8 ;  /* 0x00000006ff0a7819 */ /* 0x000fe20000011408 */
[----:B------:R-:W-:Y:S01]  /*0220*/  IMAD.IADD R9, R16, 0x1, -R17 ;  /* 0x0000000110097824 */ /* 0x000fe200078e0a11 */
[----:B------:R-:W-:Y:S02]  /*0230*/  LEA.HI R14, R12, R12, RZ, 0x6 ;  /* 0x0000000c0c0e7211 */ /* 0x000fe400078f30ff */
[----:B------:R-:W-:Y:S01]  /*0240*/  LOP3.LUT R18, R13, 0xfffc0000, RZ, 0xc0, !PT ;  /* 0xfffc00000d127812 */ /* 0x000fe200078ec0ff */
[----:B------:R-:W2:Y:S01]  /*0250*/  LDC.64 R4, c[0x0][0x210] ;  /* 0x00008400ff047b82 */ /* 0x000ea20000000a00 */
[----:B------:R-:W-:-:S02]  /*0260*/  LOP3.LUT R16, R15, 0xfffc0000, RZ, 0xc0, !PT ;  /* 0xfffc00000f107812 */ /* 0x000fc400078ec0ff */
[----:B------:R-:W-:Y:S01]  /*0270*/  LEA.HI R13, R10, R10, RZ, 0x6 ;  /* 0x0000000a0a0d7211 */ /* 0x000fe200078f30ff */
[----:B------:R-:W-:Y:S01]  /*0280*/  IMAD.IADD R19, R18, 0x1, R9 ;  /* 0x0000000112137824 */ /* 0x000fe200078e0209 */
[----:B------:R-:W-:Y:S01]  /*0290*/  LOP3.LUT R15, R14, 0xfffc0, RZ, 0xc0, !PT ;  /* 0x000fffc00e0f7812 */ /* 0x000fe200078ec0ff */
[----:B------:R-:W-:Y:S01]  /*02a0*/  IMAD.IADD R17, R16, 0x1, R11 ;  /* 0x0000000110117824 */ /* 0x000fe200078e020b */
[----:B------:R-:W-:Y:S02]  /*02b0*/  LOP3.LUT R8, R3, 0x3f, RZ, 0xc0, !PT ;  /* 0x0000003f03087812 */ /* 0x000fe400078ec0ff */
[----:B------:R-:W-:Y:S01]  /*02c0*/  LOP3.LUT R13, R13, 0xfffc0, RZ, 0xc0, !PT ;  /* 0x000fffc00d0d7812 */ /* 0x000fe200078ec0ff */
[----:B------:R-:W-:Y:S02]  /*02d0*/  IMAD.IADD R15, R12, 0x1, -R15 ;  /* 0x000000010c0f7824 */ /* 0x000fe400078e0a0f */
[----:B------:R-:W-:Y:S02]  /*02e0*/  IMAD R12, R8, 0x40, R19 ;  /* 0x00000040080c7824 */ /* 0x000fe400078e0213 */
[----:B------:R-:W-:-:S02]  /*02f0*/  IMAD.IADD R13, R10, 0x1, -R13 ;  /* 0x000000010a0d7824 */ /* 0x000fc400078e0a0d */
[----:B------:R-:W-:Y:S02]  /*0300*/  IMAD R10, R8, 0x40, R17 ;  /* 0x00000040080a7824 */ /* 0x000fe400078e0211 */
[----:B------:R-:W-:Y:S02]  /*0310*/  IMAD R19, R15, 0x1000, R12 ;  /* 0x000010000f137824 */ /* 0x000fe400078e020c */
[----:B------:R-:W-:Y:S02]  /*0320*/  IMAD R15, R13, 0x1000, R10 ;  /* 0x000010000d0f7824 */ /* 0x000fe400078e020a */
[----:B------:R-:W-:Y:S02]  /*0330*/  VIADD R21, R19, 0x80000 ;  /* 0x0008000013157836 */ /* 0x000fe40000000000 */
[----:B-1----:R-:W-:-:S04]  /*0340*/  IMAD.WIDE R10, R11, 0x4, R6 ;  /* 0x000000040b0a7825 */ /* 0x002fc800078e0206 */
[----:B------:R-:W-:Y:S02]  /*0350*/  IMAD.WIDE R16, R9, 0x4, R6 ;  /* 0x0000000409107825 */ /* 0x000fe400078e0206 */
[----:B------:R-:W3:Y:S02]  /*0360*/  LDG.E.EL R11, desc[UR6][R10.64] ;  /* 0x000000060a0b7981 */ /* 0x000ee4000c2e1900 */
[----:B------:R-:W-:Y:S02]  /*0370*/  VIADD R9, R15, 0x80000 ;  /* 0x000800000f097836 */ /* 0x000fe40000000000 */
[--C-:B--2---:R-:W-:Y:S01]  /*0380*/  IMAD.WIDE R12, R19, 0x4, R4.reuse ;  /* 0x00000004130c7825 */ /* 0x104fe200078e0204 */
[----:B------:R-:W2:Y:S03]  /*0390*/  LDG.E.EL R17, desc[UR6][R16.64] ;  /* 0x0000000610117981 */ /* 0x000ea6000c2e1900 */
[----:B------:R-:W-:-:S02]  /*03a0*/  IMAD.WIDE R6, R21, 0x4, R4 ;  /* 0x0000000415067825 */ /* 0x000fc400078e0204 */
[----:B------:R-:W2:Y:S02]  /*03b0*/  LDG.E.EL R12, desc[UR6][R12.64] ;  /* 0x000000060c0c7981 */ /* 0x000ea4000c2e1900 */
[--C-:B------:R-:W-:Y:S02]  /*03c0*/  IMAD.WIDE R14, R15, 0x4, R4.reuse ;  /* 0x000000040f0e7825 */ /* 0x100fe400078e0204 */
[----:B------:R-:W4:Y:S02]  /*03d0*/  LDG.E.EL R6, desc[UR6][R6.64] ;  /* 0x0000000606067981 */ /* 0x000f24000c2e1900 */
[----:B------:R-:W-:Y:S02]  /*03e0*/  IMAD.WIDE R4, R9, 0x4, R4 ;  /* 0x0000000409047825 */ /* 0x000fe400078e0204 */
[----:B------:R-:W3:Y:S04]  /*03f0*/  LDG.E.EL R14, desc[UR6][R14.64] ;  /* 0x000000060e0e7981 */ /* 0x000ee8000c2e1900 */
[----:B------:R-:W5:Y:S01]  /*0400*/  LDG.E.EL R4, desc[UR6][R4.64] ;  /* 0x0000000604047981 */ /* 0x000f62000c2e1900 */
[----:B------:R-:W1:Y:S01]  /*0410*/  S2UR UR5, SR_CgaCtaId ;  /* 0x00000000000579c3 */ /* 0x000e620000008800 */
[C---:B------:R-:W-:Y:S01]  /*0420*/  LOP3.LUT P0, RZ, R3.reuse, 0x1f, RZ, 0xc0, !PT ;  /* 0x0000001f03ff7812 */ /* 0x040fe2000780c0ff */
[----:B------:R-:W-:Y:S01]  /*0430*/  UMOV UR4, 0x400 ;  /* 0x0000040000047882 */ /* 0x000fe20000000000 */
[----:B------:R-:W-:Y:S01]  /*0440*/  ISETP.GE.AND P1, PT, R3, 0x2, PT ;  /* 0x000000020300780c */ /* 0x000fe20003f26270 */
[----:B-1----:R-:W-:Y:S01]  /*0450*/  UPRMT UR4, UR5, 0x654, UR4 ;  /* 0x0000065405047896 */ /* 0x002fe20008000004 */
[----:B--2---:R-:W-:Y:S01]  /*0460*/  FADD R9, R12, R17 ;  /* 0x000000110c097221 */ /* 0x004fe20000000000 */
[----:B----4-:R-:W-:Y:S01]  /*0470*/  FADD R20, R17, R6 ;  /* 0x0000000611147221 */ /* 0x010fe20000000000 */
[----:B---3--:R-:W-:-:S03]  /*0480*/  FADD R18, R14, R11 ;  /* 0x0000000b0e127221 */ /* 0x008fc60000000000 */
[----:B------:R-:W-:Y:S01]  /*0490*/  FADD R9, R9, -R20 ;  /* 0x8000001409097221 */ /* 0x000fe20000000000 */
[----:B-----5:R-:W-:-:S03]  /*04a0*/  FADD R17, R11, R4 ;  /* 0x000000040b117221 */ /* 0x020fc60000000000 */
[----:B------:R-:W-:Y:S01]  /*04b0*/  FMUL R12, R9, R9 ;  /* 0x00000009090c7220 */ /* 0x000fe20000400000 */
[----:B------:R-:W-:-:S04]  /*04c0*/  FADD R17, R18, -R17 ;  /* 0x8000001112117221 */ /* 0x000fc80000000000 */
[----:B------:R-:W-:-:S05]  /*04d0*/  FFMA R12, R17, R17, R12 ;  /* 0x00000011110c7223 */ /* 0x000fca000000000c */
[----:B------:R-:W1:Y:S02]  /*04e0*/  SHFL.BFLY PT, R7, R12, 0x10, 0x1f ;  /* 0x0e001f000c077f89 */ /* 0x000e6400000e0000 */
[----:B-1----:R-:W-:-:S05]  /*04f0*/  FADD R7, R12, R7 ;  /* 0x000000070c077221 */ /* 0x002fca0000000000 */
[----:B------:R-:W1:Y:S02]  /*0500*/  SHFL.BFLY PT, R4, R7, 0x8, 0x1f ;  /* 0x0d001f0007047f89 */ /* 0x000e6400000e0000 */
[----:B-1----:R-:W-:-:S05]  /*0510*/  FADD R4, R7, R4 ;  /* 0x0000000407047221 */ /* 0x002fca0000000000 */
[----:B------:R-:W1:Y:S02]  /*0520*/  SHFL.BFLY PT, R5, R4, 0x4, 0x1f ;  /* 0x0c801f0004057f89 */ /* 0x000e6400000e0000 */
[----:B-1----:R-:W-:-:S05]  /*0530*/  FADD R5, R4, R5 ;  /* 0x0000000504057221 */ /* 0x002fca0000000000 */
[----:B------:R-:W1:Y:S02]  /*0540*/  SHFL.BFLY PT, R6, R5, 0x2, 0x1f ;  /* 0x0c401f0005067f89 */ /* 0x000e6400000e0000 */
[----:B-1----:R-:W-:-:S05]  /*0550*/  FADD R6, R5, R6 ;  /* 0x0000000605067221 */ /* 0x002fca0000000000 */
[----:B------:R-:W1:Y:S01]  /*0560*/  SHFL.BFLY PT, R9, R6, 0x1, 0x1f ;  /* 0x0c201f0006097f89 */ /* 0x000e6200000e0000 */
[----:B------:R-:W-:-:S04]  /*0570*/  SHF.R.U32.HI R7, RZ, 0x3, R3 ;  /* 0x00000003ff077819 */ /* 0x000fc80000011603 */
[----:B------:R-:W-:Y:S01]  /*0580*/  LOP3.LUT R4, R7, 0x4, RZ, 0xc0, !PT ;  /* 0x0000000407047812 */ /* 0x000fe200078ec0ff */
[----:B-1----:R-:W-:-:S05]  /*0590*/  FADD R9, R6, R9 ;  /* 0x0000000906097221 */ /* 0x002fca0000000000 */
[----:B------:R-:W-:Y:S01]  /*05a0*/  @!P0 STS [R4+UR4], R9 ;  /* 0x0000000904008988 */ /* 0x000fe20008000804 */
[C---:B------:R-:W-:Y:S01]  /*05b0*/  LEA R5, R3.reuse, UR4, 0x2 ;  /* 0x0000000403057c11 */ /* 0x040fe2000f8e10ff */
[----:B------:R-:W-:Y:S06]  /*05c0*/  BAR.SYNC.DEFER_BLOCKING 0x0 ;  /* 0x0000000000007b1d */ /* 0x000fec0000010000 */
[----:B------:R-:W1:Y:S01]  /*05d0*/  @!P1 LDS R2, [R5] ;  /* 0x0000000005029984 */ /* 0x000e620000000800 */
[----:B------:R-:W-:-:S04]  /*05e0*/  LOP3.LUT R6, R3, 0x1, RZ, 0xc0, !PT ;  /* 0x0000000103067812 */ /* 0x000fc800078ec0ff */
[----:B------:R-:W-:-:S04]  /*05f0*/  ISETP.NE.U32.AND P0, PT, R6, 0x1, PT ;  /* 0x000000010600780c */ /* 0x000fc80003f05070 */
[----:B------:R-:W-:Y:S01]  /*0600*/  ISETP.LT.AND P0, PT, R3, 0x2, P0 ;  /* 0x000000020300780c */ /* 0x000fe20000701270 */
[----:B-1----:R-:W1:Y:S01]  /*0610*/  SHFL.BFLY PT, R7, R2, 0x1, 0x1f ;  /* 0x0c201f0002077f89 */ /* 0x002e6200000e0000 */
[----:B------:R-:W-:Y:S01]  /*0620*/  ISETP.NE.AND P1, PT, R8, RZ, PT ;  /* 0x000000ff0800720c */ /* 0x000fe20003f25270 */
[----:B-1----:R-:W-:-:S10]  /*0630*/  FADD R6, R2, R7 ;  /* 0x0000000702067221 */ /* 0x002fd40000000000 */
[----:B------:R1:W-:Y:S01]  /*0640*/  @P0 STS [R5], R6 ;  /* 0x0000000605000388 */ /* 0x0003e20000000800 */
[----:B------:R-:W-:Y:S06]  /*0650*/  BAR.SYNC.DEFER_BLOCKING 0x0 ;  /* 0x0000000000007b1d */ /* 0x000fec0000010000 */
[----:B-1----:R-:W-:Y:S05]  /*0660*/  @P1 EXIT ;  /* 0x000000000000194d */ /* 0x002fea0003800000 */
[----:B------:R-:W0:Y:S01]  /*0670*/  LDS R5, [UR4] ;  /* 0x00000004ff057984 */ /* 0x000e220008000800 */
[----:B------:R-:W1:Y:S02]  /*0680*/  LDC.64 R2, c[0x0][0x220] ;  /* 0x00008800ff027b82 */ /* 0x000e640000000a00 */
[----:B-1----:R-:W-:-:S05]  /*0690*/  IMAD.WIDE R2, R0, 0x4, R2 ;  /* 0x0000000400027825 */ /* 0x002fca00078e0202 */
[----:B0-----:R-:W-:Y:S01]  /*06a0*/  STG.E desc[UR6][R2.64], R5 ;  /* 0x0000000502007986 */ /* 0x001fe2000c101906 */
[----:B------:R-:W-:Y:S05]  /*06b0*/  EXIT ;  /* 0x000000000000794d */ /* 0x000fea0003800000 */
.L_x_0:
[----:B------:R-:W-:-:S00]  /*06c0*/  BRA `(.L_x_0) ;  /* 0xfffffffc00fc7947 */ /* 0x000fc0000383ffff */
[----:B------:R-:W-:-:S00]  /*06d0*/  NOP ;  /* 0x0000000000007918 */ /* 0x000fc00000000000 */
        /* <DEDUP_REMOVED lines=10> */
.L_x_1:


//--------------------- .nv.shared.triton_per_fused_mean_pow_sub_7 --------------------------
	.section	.nv.shared.triton_per_fused_mean_pow_sub_7,"aw",@nobits
	.sectionflags	@""
	.align	16
	.zero		1024


//--------------------- .nv.constant0.triton_per_fused_mean_pow_sub_7 --------------------------
	.section	.nv.constant0.triton_per_fused_mean_pow_sub_7,"a",@progbits
	.sectionflags	@""
	.align	4
.nv.constant0.triton_per_fused_mean_pow_sub_7:
	.zero		560
